	.headerflags	@"EF_CUDA_TEXMODE_UNIFIED EF_CUDA_64BIT_ADDRESS EF_CUDA_ACCELERATORS EF_CUDA_SM90 EF_CUDA_VIRTUAL_SM(EF_CUDA_SM90)"
	.elftype	@"ET_EXEC"


//--------------------- .nv.info                  --------------------------
	.section	.nv.info,"",@"SHT_CUDA_INFO"
	.align	4


	//----- nvinfo : EIATTR_REGCOUNT
	.align		4
        /*0000*/ 	.byte	0x04, 0x2f
        /*0002*/ 	.short	(.L_2 - .L_1)
	.align		4
.L_1:
        /*0004*/ 	.word	index@(triton_poi_fused_cat_16)
        /*0008*/ 	.word	0x0000000f


	//----- nvinfo : EIATTR_MIN_STACK_SIZE
	.align		4
.L_2:
        /*000c*/ 	.byte	0x04, 0x12
        /*000e*/ 	.short	(.L_4 - .L_3)
	.align		4
.L_3:
        /*0010*/ 	.word	index@(triton_poi_fused_cat_16)
        /*0014*/ 	.word	0x00000000


	//----- nvinfo : EIATTR_FRAME_SIZE
	.align		4
.L_4:
        /*0018*/ 	.byte	0x04, 0x11
        /*001a*/ 	.short	(.L_6 - .L_5)
	.align		4
.L_5:
        /*001c*/ 	.word	index@(triton_poi_fused_cat_16)
        /*0020*/ 	.word	0x00000000


	//----- nvinfo : EIATTR_MIN_STACK_SIZE
	.align		4
.L_6:
        /*0024*/ 	.byte	0x04, 0x12
        /*0026*/ 	.short	(.L_8 - .L_7)
	.align		4
.L_7:
        /*0028*/ 	.word	index@(triton_poi_fused_cat_16)
        /*002c*/ 	.word	0x00000000
.L_8:


//--------------------- .nv.info.triton_poi_fused_cat_16 --------------------------
	.section	.nv.info.triton_poi_fused_cat_16,"",@"SHT_CUDA_INFO"
	.sectionflags	@""
	.align	4


	//----- nvinfo : EIATTR_CUDA_API_VERSION
	.align		4
        /*0000*/ 	.byte	0x04, 0x37
        /*0002*/ 	.short	(.L_10 - .L_9)
.L_9:
        /*0004*/ 	.word	0x0000007c


	//----- nvinfo : EIATTR_KPARAM_INFO
	.align		4
.L_10:
        /*0008*/ 	.byte	0x04, 0x17
        /*000a*/ 	.short	(.L_12 - .L_11)
.L_11:
        /*000c*/ 	.word	0x00000000
        /*0010*/ 	.short	0x0003
        /*0012*/ 	.short	0x0018
        /*0014*/ 	.byte	0x00, 0xf0, 0x11, 0x00


	//----- nvinfo : EIATTR_KPARAM_INFO
	.align		4
.L_12:
        /*0018*/ 	.byte	0x04, 0x17
        /*001a*/ 	.short	(.L_14 - .L_13)
.L_13:
        /*001c*/ 	.word	0x00000000
        /*0020*/ 	.short	0x0002
        /*0022*/ 	.short	0x0010
        /*0024*/ 	.byte	0x00, 0xf4, 0x21, 0x00


	//----- nvinfo : EIATTR_KPARAM_INFO
	.align		4
.L_14:
        /*0028*/ 	.byte	0x04, 0x17
        /*002a*/ 	.short	(.L_16 - .L_15)
.L_15:
        /*002c*/ 	.word	0x00000000
        /*0030*/ 	.short	0x0001
        /*0032*/ 	.short	0x0008
        /*0034*/ 	.byte	0x00, 0xf4, 0x21, 0x00


	//----- nvinfo : EIATTR_KPARAM_INFO
	.align		4
.L_16:
        /*0038*/ 	.byte	0x04, 0x17
        /*003a*/ 	.short	(.L_18 - .L_17)
.L_17:
        /*003c*/ 	.word	0x00000000
        /*0040*/ 	.short	0x0000
        /*0042*/ 	.short	0x0000
        /*0044*/ 	.byte	0x00, 0xf4, 0x21, 0x00


	//----- nvinfo : EIATTR_SPARSE_MMA_MASK
	.align		4
.L_18:
        /*0048*/ 	.byte	0x03, 0x50
        /*004a*/ 	.short	0x0000


	//----- nvinfo : EIATTR_MAXREG_COUNT
	.align		4
        /*004c*/ 	.byte	0x03, 0x1b
        /*004e*/ 	.short	0x00ff


	//----- nvinfo : EIATTR_EXIT_INSTR_OFFSETS
	.align		4
        /*0050*/ 	.byte	0x04, 0x1c
        /*0052*/ 	.short	(.L_20 - .L_19)


	//   ....[0]....
.L_19:
        /*0054*/ 	.word	0x000009c0


	//   ....[1]....
        /*0058*/ 	.word	0x000009e0


	//----- nvinfo : EIATTR_REQNTID
	.align		4
.L_20:
        /*005c*/ 	.byte	0x04, 0x10
        /*005e*/ 	.short	(.L_22 - .L_21)
.L_21:
        /*0060*/ 	.word	0x00000080
        /*0064*/ 	.word	0x00000001
        /*0068*/ 	.word	0x00000001


	//----- nvinfo : EIATTR_CRS_STACK_SIZE
	.align		4
.L_22:
        /*006c*/ 	.byte	0x04, 0x1e
        /*006e*/ 	.short	(.L_24 - .L_23)
.L_23:
        /*0070*/ 	.word	0x00000000


	//----- nvinfo : EIATTR_CBANK_PARAM_SIZE
	.align		4
.L_24:
        /*0074*/ 	.byte	0x03, 0x19
        /*0076*/ 	.short	0x001c


	//----- nvinfo : EIATTR_PARAM_CBANK
	.align		4
        /*0078*/ 	.byte	0x04, 0x0a
        /*007a*/ 	.short	(.L_26 - .L_25)
	.align		4
.L_25:
        /*007c*/ 	.word	index@(.nv.constant0.triton_poi_fused_cat_16)
        /*0080*/ 	.short	0x0210
        /*0082*/ 	.short	0x001c


	//----- nvinfo : EIATTR_SW_WAR
	.align		4
.L_26:
        /*0084*/ 	.byte	0x04, 0x36
        /*0086*/ 	.short	(.L_28 - .L_27)
.L_27:
        /*0088*/ 	.word	0x00000008
.L_28:


//--------------------- .nv.callgraph             --------------------------
	.section	.nv.callgraph,"",@"SHT_CUDA_CALLGRAPH"
	.align	4
	.sectionentsize	8
	.align		4
        /*0000*/ 	.word	0x00000000
	.align		4
        /*0004*/ 	.word	0xffffffff
	.align		4
        /*0008*/ 	.word	0x00000000
	.align		4
        /*000c*/ 	.word	0xfffffffe
	.align		4
        /*0010*/ 	.word	0x00000000
	.align		4
        /*0014*/ 	.word	0xfffffffd
	.align		4
        /*0018*/ 	.word	0x00000000
	.align		4
        /*001c*/ 	.word	0xfffffffc


//--------------------- .nv.constant4             --------------------------
	.section	.nv.constant4,"a",@progbits
	.align	8
	.align		8
.nv.constant4:
        /*0000*/ 	.dword	_$_str


//--------------------- .text.triton_poi_fused_cat_16 --------------------------
	.section	.text.triton_poi_fused_cat_16,"ax",@progbits
	.align	128
        .global         triton_poi_fused_cat_16
        .type           triton_poi_fused_cat_16,@function
        .size           triton_poi_fused_cat_16,(.L_x_15 - triton_poi_fused_cat_16)
        .other          triton_poi_fused_cat_16,@"STO_CUDA_ENTRY STV_DEFAULT"
triton_poi_fused_cat_16:
.text.triton_poi_fused_cat_16:
[----:B------:R-:W0:Y:S02]  /*0000*/  LDC R1, c[0x0][0x28] ;  /* 0x00000a00ff017b82 */ /* 0x000e240000000800 */
[----:B------:R-:W1:Y:S01]  /*0010*/  S2R R2, SR_TID.X ;  /* 0x0000000000027919 */ /* 0x000e620000002100 */
[----:B------:R-:W-:Y:S01]  /*0020*/  ULDC.64 UR4, c[0x0][0x208] ;  /* 0x0000820000047ab9 */ /* 0x000fe20000000a00 */
[----:B------:R-:W-:Y:S01]  /*0030*/  BSSY B0, `(.L_x_0) ;  /* 0x0000011000007945 */ /* 0x000fe20003800000 */
[----:B------:R-:W-:Y:S01]  /*0040*/  HFMA2.MMA R5, -RZ, RZ, 0, 0 ;  /* 0x00000000ff057435 */ /* 0x000fe200000001ff */
[----:B------:R-:W2:Y:S01]  /*0050*/  S2R R3, SR_CTAID.X ;  /* 0x0000000000037919 */ /* 0x000ea20000002500 */
[----:B-1----:R-:W-:-:S04]  /*0060*/  LOP3.LUT R2, R2, 0x7f, RZ, 0xc0, !PT ;  /* 0x0000007f02027812 */ /* 0x002fc800078ec0ff */
[----:B--2---:R-:W-:-:S04]  /*0070*/  LEA R2, R3, R2, 0x7 ;  /* 0x0000000203027211 */ /* 0x004fc800078e38ff */
[----:B------:R-:W-:-:S04]  /*0080*/  SHF.R.S32.HI R3, RZ, 0x1f, R2 ;  /* 0x0000001fff037819 */ /* 0x000fc80000011402 */
[----:B------:R-:W-:-:S04]  /*0090*/  LEA.HI R0, R3, R2, RZ, 0x7 ;  /* 0x0000000203007211 */ /* 0x000fc800078f38ff */
[----:B------:R-:W-:Y:S02]  /*00a0*/  LOP3.LUT R3, R0, 0xffffff80, RZ, 0xc0, !PT ;  /* 0xffffff8000037812 */ /* 0x000fe400078ec0ff */
[----:B------:R-:W-:Y:S02]  /*00b0*/  SHF.R.S32.HI R4, RZ, 0x7, R0 ;  /* 0x00000007ff047819 */ /* 0x000fe40000011400 */
[----:B------:R-:W-:-:S04]  /*00c0*/  IADD3 R3, R2, -R3, RZ ;  /* 0x8000000302037210 */ /* 0x000fc80007ffe0ff */
[----:B------:R-:W-:Y:S02]  /*00d0*/  ISETP.GE.AND P0, PT, R3, 0x40, PT ;  /* 0x000000400300780c */ /* 0x000fe40003f06270 */
[----:B------:R-:W-:Y:S02]  /*00e0*/  LEA R4, R4, R3, 0x6 ;  /* 0x0000000304047211 */ /* 0x000fe400078e30ff */
[----:B------:R-:W-:-:S13]  /*00f0*/  ISETP.LT.AND P1, PT, R2, 0x800, !P0 ;  /* 0x000008000200780c */ /* 0x000fda0004721270 */
[----:B------:R-:W-:Y:S05]  /*0100*/  @!P1 BRA `(.L_x_1) ;  /* 0x00000000000c9947 */ /* 0x000fea0003800000 */
[----:B------:R-:W1:Y:S02]  /*0110*/  LDC.64 R6, c[0x0][0x210] ;  /* 0x00008400ff067b82 */ /* 0x000e640000000a00 */
[----:B-1----:R-:W-:-:S05]  /*0120*/  IMAD.WIDE R6, R4, 0x4, R6 ;  /* 0x0000000404067825 */ /* 0x002fca00078e0206 */
[----:B------:R1:W5:Y:S02]  /*0130*/  LDG.E.EL R5, desc[UR4][R6.64] ;  /* 0x0000000406057981 */ /* 0x000364000c2e1900 */
.L_x_1:
[----:B------:R-:W-:Y:S05]  /*0140*/  BSYNC B0 ;  /* 0x0000000000007941 */ /* 0x000fea0003800000 */
.L_x_0:
[----:B-----5:R-:W-:Y:S01]  /*0150*/  SEL R5, R5, RZ, P1 ;  /* 0x000000ff05057207 */ /* 0x020fe20000800000 */
[----:B------:R-:W-:Y:S01]  /*0160*/  BSSY B0, `(.L_x_2) ;  /* 0x0000024000007945 */ /* 0x000fe20003800000 */
[----:B------:R-:W-:-:S03]  /*0170*/  MOV R11, 0x3e800000 ;  /* 0x3e800000000b7802 */ /* 0x000fc60000000f00 */
[----:B------:R-:W-:-:S05]  /*0180*/  FMUL R0, R5, 1.4426950216293334961 ;  /* 0x3fb8aa3b05007820 */ /* 0x000fca0000400000 */
[----:B------:R-:W-:-:S13]  /*0190*/  FSETP.GEU.AND P1, PT, R0, -126, PT ;  /* 0xc2fc00000000780b */ /* 0x000fda0003f2e000 */
[----:B------:R-:W-:-:S04]  /*01a0*/  @!P1 FMUL R0, R0, 0.5 ;  /* 0x3f00000000009820 */ /* 0x000fc80000400000 */
[----:B-1----:R-:W1:Y:S02]  /*01b0*/  MUFU.EX2 R7, R0 ;  /* 0x0000000000077308 */ /* 0x002e640000000800 */
[----:B-1----:R-:W-:Y:S01]  /*01c0*/  @!P1 FMUL R7, R7, R7 ;  /* 0x0000000707079220 */ /* 0x002fe20000400000 */
[----:B------:R-:W-:-:S03]  /*01d0*/  FSETP.GT.AND P1, PT, R5, 20, PT ;  /* 0x41a000000500780b */ /* 0x000fc60003f24000 */
[C---:B------:R-:W-:Y:S01]  /*01e0*/  FADD.FTZ.RZ R6, R7.reuse, 1 ;  /* 0x3f80000007067421 */ /* 0x040fe2000001c000 */
[----:B------:R-:W-:-:S04]  /*01f0*/  ISETP.GE.U32.AND P2, PT, R7, 0x7f800000, PT ;  /* 0x7f8000000700780c */ /* 0x000fc80003f46070 */
[----:B------:R-:W-:-:S04]  /*0200*/  IADD3 R6, R6, -0x3f400000, RZ ;  /* 0xc0c0000006067810 */ /* 0x000fc80007ffe0ff */
[----:B------:R-:W-:-:S04]  /*0210*/  LOP3.LUT R8, R6, 0xff800000, RZ, 0xc0, !PT ;  /* 0xff80000006087812 */ /* 0x000fc800078ec0ff */
[----:B------:R-:W-:Y:S02]  /*0220*/  IADD3 R6, -R8, 0x40800000, RZ ;  /* 0x4080000008067810 */ /* 0x000fe40007ffe1ff */
[----:B------:R-:W-:Y:S02]  /*0230*/  IADD3 R9, R7, -R8, RZ ;  /* 0x8000000807097210 */ /* 0x000fe40007ffe0ff */
[----:B------:R-:W-:Y:S01]  /*0240*/  I2FP.F32.S32 R8, R8 ;  /* 0x0000000800087245 */ /* 0x000fe20000201400 */
[----:B------:R-:W-:Y:S01]  /*0250*/  FFMA.FTZ R10, R6, R11, -1 ;  /* 0xbf800000060a7423 */ /* 0x000fe2000001000b */
[----:B------:R-:W-:-:S03]  /*0260*/  HFMA2.MMA R6, -RZ, RZ, 1.3056640625, -1.8671875 ;  /* 0x3d39bf78ff067435 */ /* 0x000fc600000001ff */
[----:B------:R-:W-:Y:S01]  /*0270*/  FADD R9, R9, R10 ;  /* 0x0000000a09097221 */ /* 0x000fe20000000000 */
[----:B------:R-:W-:-:S06]  /*0280*/  FMUL R8, R8, 1.1920928955078125e-07 ;  /* 0x3400000008087820 */ /* 0x000fcc0000400000 */
[----:B------:R-:W-:-:S04]  /*0290*/  FFMA.FTZ R0, R9, -R6, 0.10546888411045074463 ;  /* 0x3dd8001209007423 */ /* 0x000fc80000010806 */
[----:B------:R-:W-:-:S04]  /*02a0*/  FFMA.FTZ R0, R9, R0, -0.13229703903198242188 ;  /* 0xbe0778e009007423 */ /* 0x000fc80000010000 */
[----:B------:R-:W-:-:S04]  /*02b0*/  FFMA.FTZ R0, R9, R0, 0.14491446316242218018 ;  /* 0x3e14647509007423 */ /* 0x000fc80000010000 */
[----:B------:R-:W-:-:S04]  /*02c0*/  FFMA.FTZ R0, R9, R0, -0.16641564667224884033 ;  /* 0xbe2a68dd09007423 */ /* 0x000fc80000010000 */
[----:B------:R-:W-:-:S04]  /*02d0*/  FFMA.FTZ R0, R9, R0, 0.19988867640495300293 ;  /* 0x3e4caf9e09007423 */ /* 0x000fc80000010000 */
[----:B------:R-:W-:-:S04]  /*02e0*/  FFMA.FTZ R0, R9, R0, -0.25000196695327758789 ;  /* 0xbe80004209007423 */ /* 0x000fc80000010000 */
[----:B------:R-:W-:-:S04]  /*02f0*/  FFMA.FTZ R0, R9, R0, 0.33333510160446166992 ;  /* 0x3eaaaae609007423 */ /* 0x000fc80000010000 */
[----:B------:R-:W-:-:S04]  /*0300*/  FFMA.FTZ R0, R9, R0, -0.5 ;  /* 0xbf00000009007423 */ /* 0x000fc80000010000 */
[----:B------:R-:W-:-:S04]  /*0310*/  FMUL R0, R9, R0 ;  /* 0x0000000009007220 */ /* 0x000fc80000400000 */
[----:B------:R-:W-:-:S04]  /*0320*/  FFMA.FTZ R9, R9, R0, R9 ;  /* 0x0000000009097223 */ /* 0x000fc80000010009 */
[----:B------:R-:W-:Y:S01]  /*0330*/  FFMA.FTZ R8, R8, 0.69314718246459960938, R9 ;  /* 0x3f31721808087823 */ /* 0x000fe20000010009 */
[----:B------:R-:W-:Y:S06]  /*0340*/  @!P2 BRA `(.L_x_3) ;  /* 0x000000000014a947 */ /* 0x000fec0003800000 */
[C---:B------:R-:W-:Y:S02]  /*0350*/  ISETP.GE.AND P2, PT, R7.reuse, -0x407fffff, PT ;  /* 0xbf8000010700780c */ /* 0x040fe40003f46270 */
[----:B------:R-:W-:-:S11]  /*0360*/  FSETP.NEU.AND P3, PT, R7, RZ, PT ;  /* 0x000000ff0700720b */ /* 0x000fd60003f6d000 */
[----:B------:R-:W-:-:S05]  /*0370*/  @P2 MOV R0, 0x7f800000 ;  /* 0x7f80000000002802 */ /* 0x000fca0000000f00 */
[----:B------:R-:W-:-:S05]  /*0380*/  @P2 FFMA.FTZ R8, R7, R0, +INF ;  /* 0x7f80000007082423 */ /* 0x000fca0000010000 */
[----:B------:R-:W-:-:S07]  /*0390*/  FSEL R8, R8, -RZ, P3 ;  /* 0x800000ff08087208 */ /* 0x000fce0001800000 */
.L_x_3:
[----:B------:R-:W-:Y:S05]  /*03a0*/  BSYNC B0 ;  /* 0x0000000000007941 */ /* 0x000fea0003800000 */
.L_x_2:
[----:B------:R-:W-:Y:S01]  /*03b0*/  FSEL R11, R5, R8, P1 ;  /* 0x00000008050b7208 */ /* 0x000fe20000800000 */
[----:B------:R-:W-:Y:S01]  /*03c0*/  BSSY B0, `(.L_x_4) ;  /* 0x0000017000007945 */ /* 0x000fe20003800000 */
[----:B------:R-:W-:Y:S02]  /*03d0*/  ISETP.GE.AND P1, PT, R2, 0x800, PT ;  /* 0x000008000200780c */ /* 0x000fe40003f26270 */
[----:B------:R-:W-:Y:S01]  /*03e0*/  SHF.R.S32.HI R9, RZ, 0x1f, R4 ;  /* 0x0000001fff097819 */ /* 0x000fe20000011404 */
[----:B------:R-:W-:-:S05]  /*03f0*/  FADD.FTZ R10, |R11|, -RZ ;  /* 0x800000ff0b0a7221 */ /* 0x000fca0000010200 */
[----:B------:R-:W-:-:S13]  /*0400*/  FSETP.GE.AND P2, PT, R10, 0.60000002384185791016, PT ;  /* 0x3f19999a0a00780b */ /* 0x000fda0003f46000 */
[----:B------:R-:W-:Y:S05]  /*0410*/  @!P2 BRA `(.L_x_5) ;  /* 0x000000000028a947 */ /* 0x000fea0003800000 */
[C---:B------:R-:W-:Y:S01]  /*0420*/  FMUL R0, R10.reuse, 2.8853900432586669922 ;  /* 0x4038aa3b0a007820 */ /* 0x040fe20000400000 */
[----:B------:R-:W-:Y:S02]  /*0430*/  MOV R8, 0x3f800000 ;  /* 0x3f80000000087802 */ /* 0x000fe40000000f00 */
[----:B------:R-:W-:-:S03]  /*0440*/  FSETP.GE.AND P2, PT, R10, 9.010913848876953125, PT ;  /* 0x41102cb40a00780b */ /* 0x000fc60003f46000 */
[----:B------:R-:W1:Y:S02]  /*0450*/  MUFU.EX2 R0, R0 ;  /* 0x0000000000007308 */ /* 0x000e640000000800 */
[----:B-1----:R-:W-:-:S06]  /*0460*/  FADD R7, R0, 1 ;  /* 0x3f80000000077421 */ /* 0x002fcc0000000000 */
[----:B------:R-:W1:Y:S02]  /*0470*/  MUFU.RCP R7, R7 ;  /* 0x0000000700077308 */ /* 0x000e640000001000 */
[----:B-1----:R-:W-:-:S05]  /*0480*/  FFMA.FTZ R8, R7, -2, R8 ;  /* 0xc000000007087823 */ /* 0x002fca0000010008 */
[----:B------:R-:W-:-:S04]  /*0490*/  FSEL R8, R8, 1, !P2 ;  /* 0x3f80000008087808 */ /* 0x000fc80005000000 */
[----:B------:R-:W-:Y:S01]  /*04a0*/  LOP3.LUT R8, R8, 0x80000000, R11, 0xf8, !PT ;  /* 0x8000000008087812 */ /* 0x000fe200078ef80b */
[----:B------:R-:W-:Y:S06]  /*04b0*/  BRA `(.L_x_6) ;  /* 0x00000000001c7947 */ /* 0x000fec0003800000 */
.L_x_5:
[----:B------:R-:W-:Y:S01]  /*04c0*/  HFMA2.MMA R0, -RZ, RZ, 1.125, -9232 ;  /* 0x3c80f082ff007435 */ /* 0x000fe200000001ff */
[----:B------:R-:W-:-:S09]  /*04d0*/  FMUL R7, R11, R11 ;  /* 0x0000000b0b077220 */ /* 0x000fd20000400000 */
[----:B------:R-:W-:-:S04]  /*04e0*/  FFMA.FTZ R0, R7, R0, -0.052303962409496307373 ;  /* 0xbd563cae07007423 */ /* 0x000fc80000010000 */
[----:B------:R-:W-:-:S04]  /*04f0*/  FFMA.FTZ R0, R7, R0, 0.1331529766321182251 ;  /* 0x3e08594107007423 */ /* 0x000fc80000010000 */
[----:B------:R-:W-:-:S04]  /*0500*/  FFMA.FTZ R0, R7, R0, -0.33332768082618713379 ;  /* 0xbeaaa9ed07007423 */ /* 0x000fc80000010000 */
[----:B------:R-:W-:-:S04]  /*0510*/  FFMA.FTZ R0, R7, R0, RZ ;  /* 0x0000000007007223 */ /* 0x000fc800000100ff */
[----:B------:R-:W-:-:S07]  /*0520*/  FFMA.FTZ R8, R11, R0, R11 ;  /* 0x000000000b087223 */ /* 0x000fce000001000b */
.L_x_6:
[----:B------:R-:W-:Y:S05]  /*0530*/  BSYNC B0 ;  /* 0x0000000000007941 */ /* 0x000fea0003800000 */
.L_x_4:
[----:B------:R-:W-:Y:S01]  /*0540*/  ISETP.GT.AND P2, PT, R3, 0x3f, !P1 ;  /* 0x0000003f0300780c */ /* 0x000fe20004f44270 */
[----:B------:R-:W-:Y:S01]  /*0550*/  ULDC.64 UR6, c[0x0][0x218] ;  /* 0x0000860000067ab9 */ /* 0x000fe20000000a00 */
[----:B------:R-:W-:Y:S01]  /*0560*/  BSSY B0, `(.L_x_7) ;  /* 0x0000006000007945 */ /* 0x000fe20003800000 */
[C---:B------:R-:W-:Y:S02]  /*0570*/  LEA R10, P3, R4.reuse, UR6, 0x2 ;  /* 0x00000006040a7c11 */ /* 0x040fe4000f8610ff */
[----:B------:R-:W-:Y:S02]  /*0580*/  MOV R3, RZ ;  /* 0x000000ff00037202 */ /* 0x000fe40000000f00 */
[----:B------:R-:W-:-:S06]  /*0590*/  LEA.HI.X R11, R4, UR7, R9, 0x2, P3 ;  /* 0x00000007040b7c11 */ /* 0x000fcc00098f1409 */
[----:B------:R-:W-:Y:S05]  /*05a0*/  @!P2 BRA `(.L_x_8) ;  /* 0x000000000004a947 */ /* 0x000fea0003800000 */
[----:B------:R1:W5:Y:S02]  /*05b0*/  LDG.E.EL R3, desc[UR4][R10.64+-0x100] ;  /* 0xffff00040a037981 */ /* 0x000364000c2e1900 */
.L_x_8:
[----:B------:R-:W-:Y:S05]  /*05c0*/  BSYNC B0 ;  /* 0x0000000000007941 */ /* 0x000fea0003800000 */
.L_x_7:
[----:B-----5:R-:W-:Y:S01]  /*05d0*/  SEL R3, R3, RZ, P2 ;  /* 0x000000ff03037207 */ /* 0x020fe20001000000 */
[----:B------:R-:W-:Y:S04]  /*05e0*/  BSSY B0, `(.L_x_9) ;  /* 0x0000023000007945 */ /* 0x000fe80003800000 */
[----:B------:R-:W-:-:S05]  /*05f0*/  FMUL R4, R3, 1.4426950216293334961 ;  /* 0x3fb8aa3b03047820 */ /* 0x000fca0000400000 */
[----:B------:R-:W-:-:S13]  /*0600*/  FSETP.GEU.AND P2, PT, R4, -126, PT ;  /* 0xc2fc00000400780b */ /* 0x000fda0003f4e000 */
[----:B------:R-:W-:-:S04]  /*0610*/  @!P2 FMUL R4, R4, 0.5 ;  /* 0x3f0000000404a820 */ /* 0x000fc80000400000 */
[----:B------:R-:W2:Y:S02]  /*0620*/  MUFU.EX2 R7, R4 ;  /* 0x0000000400077308 */ /* 0x000ea40000000800 */
[----:B--2---:R-:W-:Y:S01]  /*0630*/  @!P2 FMUL R7, R7, R7 ;  /* 0x000000070707a220 */ /* 0x004fe20000400000 */
[----:B------:R-:W-:-:S03]  /*0640*/  FSETP.GT.AND P2, PT, R3, 20, PT ;  /* 0x41a000000300780b */ /* 0x000fc60003f44000 */
[C---:B------:R-:W-:Y:S01]  /*0650*/  FADD.FTZ.RZ R0, R7.reuse, 1 ;  /* 0x3f80000007007421 */ /* 0x040fe2000001c000 */
[----:B------:R-:W-:-:S04]  /*0660*/  ISETP.GE.U32.AND P3, PT, R7, 0x7f800000, PT ;  /* 0x7f8000000700780c */ /* 0x000fc80003f66070 */
[----:B------:R-:W-:-:S04]  /*0670*/  IADD3 R0, R0, -0x3f400000, RZ ;  /* 0xc0c0000000007810 */ /* 0x000fc80007ffe0ff */
[----:B-1----:R-:W-:Y:S01]  /*0680*/  LOP3.LUT R10, R0, 0xff800000, RZ, 0xc0, !PT ;  /* 0xff800000000a7812 */ /* 0x002fe200078ec0ff */
[----:B------:R-:W-:-:S03]  /*0690*/  HFMA2.MMA R0, -RZ, RZ, 1.875, 0 ;  /* 0x3f800000ff007435 */ /* 0x000fc600000001ff */
[----:B------:R-:W-:Y:S02]  /*06a0*/  IADD3 R11, -R10, 0x40800000, RZ ;  /* 0x408000000a0b7810 */ /* 0x000fe40007ffe1ff */
[----:B------:R-:W-:Y:S02]  /*06b0*/  IADD3 R9, R7, -R10, RZ ;  /* 0x8000000a07097210 */ /* 0x000fe40007ffe0ff */
[----:B------:R-:W-:-:S03]  /*06c0*/  I2FP.F32.S32 R10, R10 ;  /* 0x0000000a000a7245 */ /* 0x000fc60000201400 */
[----:B------:R-:W-:Y:S02]  /*06d0*/  FFMA.FTZ R12, R11, 0.25, -R0 ;  /* 0x3e8000000b0c7823 */ /* 0x000fe40000010800 */
[----:B------:R-:W-:Y:S02]  /*06e0*/  FMUL R10, R10, 1.1920928955078125e-07 ;  /* 0x340000000a0a7820 */ /* 0x000fe40000400000 */
[----:B------:R-:W-:-:S04]  /*06f0*/  FADD R9, R9, R12 ;  /* 0x0000000c09097221 */ /* 0x000fc80000000000 */
        /* <DEDUP_REMOVED lines=17> */
.L_x_10:
[----:B------:R-:W-:Y:S05]  /*0810*/  BSYNC B0 ;  /* 0x0000000000007941 */ /* 0x000fea0003800000 */
.L_x_9:
[----:B------:R-:W-:Y:S01]  /*0820*/  FSEL R10, R3, R10, P2 ;  /* 0x0000000a030a7208 */ /* 0x000fe20001000000 */
[----:B------:R-:W-:Y:S04]  /*0830*/  BSSY B0, `(.L_x_11) ;  /* 0x0000014000007945 */ /* 0x000fe80003800000 */
[----:B------:R-:W-:-:S05]  /*0840*/  FADD.FTZ R9, |R10|, -RZ ;  /* 0x800000ff0a097221 */ /* 0x000fca0000010200 */
[----:B------:R-:W-:-:S13]  /*0850*/  FSETP.GE.AND P2, PT, R9, 0.60000002384185791016, PT ;  /* 0x3f19999a0900780b */ /* 0x000fda0003f46000 */
[----:B------:R-:W-:Y:S05]  /*0860*/  @!P2 BRA `(.L_x_12) ;  /* 0x000000000024a947 */ /* 0x000fea0003800000 */
[C---:B------:R-:W-:Y:S01]  /*0870*/  FMUL R4, R9.reuse, 2.8853900432586669922 ;  /* 0x4038aa3b09047820 */ /* 0x040fe20000400000 */
[----:B------:R-:W-:-:S05]  /*0880*/  FSETP.GE.AND P2, PT, R9, 9.010913848876953125, PT ;  /* 0x41102cb40900780b */ /* 0x000fca0003f46000 */
[----:B------:R-:W1:Y:S02]  /*0890*/  MUFU.EX2 R4, R4 ;  /* 0x0000000400047308 */ /* 0x000e640000000800 */
[----:B-1----:R-:W-:-:S06]  /*08a0*/  FADD R6, R4, 1 ;  /* 0x3f80000004067421 */ /* 0x002fcc0000000000 */
[----:B------:R-:W1:Y:S02]  /*08b0*/  MUFU.RCP R7, R6 ;  /* 0x0000000600077308 */ /* 0x000e640000001000 */
[----:B-1----:R-:W-:-:S05]  /*08c0*/  FFMA.FTZ R7, R7, -2, R0 ;  /* 0xc000000007077823 */ /* 0x002fca0000010000 */
[----:B------:R-:W-:-:S04]  /*08d0*/  FSEL R7, R7, 1, !P2 ;  /* 0x3f80000007077808 */ /* 0x000fc80005000000 */
[----:B------:R-:W-:Y:S01]  /*08e0*/  LOP3.LUT R0, R7, 0x80000000, R10, 0xf8, !PT ;  /* 0x8000000007007812 */ /* 0x000fe200078ef80a */
[----:B------:R-:W-:Y:S06]  /*08f0*/  BRA `(.L_x_13) ;  /* 0x00000000001c7947 */ /* 0x000fec0003800000 */
.L_x_12:
[----:B------:R-:W-:Y:S01]  /*0900*/  MOV R0, 0x3c80f082 ;  /* 0x3c80f08200007802 */ /* 0x000fe20000000f00 */
[----:B------:R-:W-:-:S04]  /*0910*/  FMUL R7, R10, R10 ;  /* 0x0000000a0a077220 */ /* 0x000fc80000400000 */
[----:B------:R-:W-:-:S04]  /*0920*/  FFMA.FTZ R0, R7, R0, -0.052303962409496307373 ;  /* 0xbd563cae07007423 */ /* 0x000fc80000010000 */
[----:B------:R-:W-:-:S04]  /*0930*/  FFMA.FTZ R0, R7, R0, 0.1331529766321182251 ;  /* 0x3e08594107007423 */ /* 0x000fc80000010000 */
[----:B------:R-:W-:-:S04]  /*0940*/  FFMA.FTZ R0, R7, R0, -0.33332768082618713379 ;  /* 0xbeaaa9ed07007423 */ /* 0x000fc80000010000 */
[----:B------:R-:W-:-:S04]  /*0950*/  FFMA.FTZ R0, R7, R0, RZ ;  /* 0x0000000007007223 */ /* 0x000fc800000100ff */
[----:B------:R-:W-:-:S07]  /*0960*/  FFMA.FTZ R0, R10, R0, R10 ;  /* 0x000000000a007223 */ /* 0x000fce000001000a */
.L_x_13:
[----:B------:R-:W-:Y:S05]  /*0970*/  BSYNC B0 ;  /* 0x0000000000007941 */ /* 0x000fea0003800000 */
.L_x_11:
[----:B------:R-:W1:Y:S01]  /*0980*/  LDC.64 R6, c[0x0][0x220] ;  /* 0x00008800ff067b82 */ /* 0x000e620000000a00 */
[----:B------:R-:W-:Y:S01]  /*0990*/  FMUL R5, R5, R8 ;  /* 0x0000000805057220 */ /* 0x000fe20000400000 */
[----:B------:R-:W-:Y:S01]  /*09a0*/  @P0 FMUL R5, R3, R0 ;  /* 0x0000000003050220 */ /* 0x000fe20000400000 */
[----:B-1----:R-:W-:Y:S01]  /*09b0*/  IMAD.WIDE R2, R2, 0x4, R6 ;  /* 0x0000000402027825 */ /* 0x002fe200078e0206 */
[----:B------:R-:W-:Y:S06]  /*09c0*/  @P1 EXIT ;  /* 0x000000000000194d */ /* 0x000fec0003800000 */
[----:B------:R-:W-:Y:S01]  /*09d0*/  STG.E desc[UR4][R2.64], R5 ;  /* 0x0000000502007986 */ /* 0x000fe2000c101904 */
[----:B------:R-:W-:Y:S05]  /*09e0*/  EXIT ;  /* 0x000000000000794d */ /* 0x000fea0003800000 */
.L_x_14:
[----:B------:R-:W-:-:S00]  /*09f0*/  BRA `(.L_x_14) ;  /* 0xfffffffc00fc7947 */ /* 0x000fc0000383ffff */
[----:B------:R-:W-:-:S00]  /*0a00*/  NOP ;  /* 0x0000000000007918 */ /* 0x000fc00000000000 */
[----:B------:R-:W-:-:S00]  /*0a10*/  NOP ;  /* 0x0000000000007918 */ /* 0x000fc00000000000 */
[----:B------:R-:W-:-:S00]  /*0a20*/  NOP ;  /* 0x0000000000007918 */ /* 0x000fc00000000000 */
[----:B------:R-:W-:-:S00]  /*0a30*/  NOP ;  /* 0x0000000000007918 */ /* 0x000fc00000000000 */
[----:B------:R-:W-:-:S00]  /*0a40*/  NOP ;  /* 0x0000000000007918 */ /* 0x000fc00000000000 */
[----:B------:R-:W-:-:S00]  /*0a50*/  NOP ;  /* 0x0000000000007918 */ /* 0x000fc00000000000 */
[----:B------:R-:W-:-:S00]  /*0a60*/  NOP ;  /* 0x0000000000007918 */ /* 0x000fc00000000000 */
[----:B------:R-:W-:-:S00]  /*0a70*/  NOP ;  /* 0x0000000000007918 */ /* 0x000fc00000000000 */
.L_x_15:


//--------------------- .nv.global.init           --------------------------
	.section	.nv.global.init,"aw",@progbits
.nv.global.init:
	.type		_$_str,@object
	.size		_$_str,(.L_0 - _$_str)
_$_str:
        /*0000*/ 	.byte	0x5f, 0x5f, 0x43, 0x55, 0x44, 0x41, 0x5f, 0x46, 0x54, 0x5a, 0x00
.L_0:


//--------------------- .nv.constant0.triton_poi_fused_cat_16 --------------------------
	.section	.nv.constant0.triton_poi_fused_cat_16,"a",@progbits
	.sectionflags	@""
	.align	4
.nv.constant0.triton_poi_fused_cat_16:
	.zero		556
